//
// Generated by NVIDIA NVVM Compiler
//
// Compiler Build ID: CL-36424714
// Cuda compilation tools, release 13.0, V13.0.88
// Based on NVVM 20.0.0
//

.version 9.0
.target sm_100
.address_size 64

	// .globl	_Z13gridStrideAddPfi

.visible .entry _Z13gridStrideAddPfi(
	.param .u64 .ptr .align 1 _Z13gridStrideAddPfi_param_0,
	.param .u32 _Z13gridStrideAddPfi_param_1
)
{
	.reg .pred 	%p<7>;
	.reg .b32 	%r<31>;
	.reg .b32 	%f<11>;
	.reg .b64 	%rd<11>;

	ld.param.u64 	%rd2, [_Z13gridStrideAddPfi_param_0];
	ld.param.u32 	%r12, [_Z13gridStrideAddPfi_param_1];
	cvta.to.global.u64 	%rd1, %rd2;
	mov.u32 	%r13, %tid.x;
	mov.u32 	%r14, %ctaid.x;
	mov.u32 	%r15, %ntid.x;
	mad.lo.s32 	%r29, %r14, %r15, %r13;
	mov.u32 	%r16, %nctaid.x;
	mul.lo.s32 	%r2, %r15, %r16;
	setp.ge.s32 	%p1, %r29, %r12;
	@%p1 bra 	$L__BB0_7;
	add.s32 	%r17, %r29, %r2;
	max.s32 	%r18, %r12, %r17;
	setp.lt.s32 	%p2, %r17, %r12;
	selp.u32 	%r19, 1, 0, %p2;
	add.s32 	%r20, %r17, %r19;
	sub.s32 	%r21, %r18, %r20;
	div.u32 	%r22, %r21, %r2;
	add.s32 	%r3, %r22, %r19;
	and.b32  	%r23, %r3, 3;
	setp.eq.s32 	%p3, %r23, 3;
	@%p3 bra 	$L__BB0_4;
	add.s32 	%r24, %r3, 1;
	and.b32  	%r25, %r24, 3;
	neg.s32 	%r27, %r25;
$L__BB0_3:
	.pragma "nounroll";
	mul.wide.s32 	%rd3, %r29, 4;
	add.s64 	%rd4, %rd1, %rd3;
	ld.global.f32 	%f1, [%rd4];
	add.f32 	%f2, %f1, 0f3F800000;
	st.global.f32 	[%rd4], %f2;
	add.s32 	%r29, %r29, %r2;
	add.s32 	%r27, %r27, 1;
	setp.ne.s32 	%p4, %r27, 0;
	@%p4 bra 	$L__BB0_3;
$L__BB0_4:
	setp.lt.u32 	%p5, %r3, 3;
	@%p5 bra 	$L__BB0_7;
	mul.wide.s32 	%rd7, %r2, 4;
	shl.b32 	%r26, %r2, 2;
$L__BB0_6:
	mul.wide.s32 	%rd5, %r29, 4;
	add.s64 	%rd6, %rd1, %rd5;
	ld.global.f32 	%f3, [%rd6];
	add.f32 	%f4, %f3, 0f3F800000;
	st.global.f32 	[%rd6], %f4;
	add.s64 	%rd8, %rd6, %rd7;
	ld.global.f32 	%f5, [%rd8];
	add.f32 	%f6, %f5, 0f3F800000;
	st.global.f32 	[%rd8], %f6;
	add.s64 	%rd9, %rd8, %rd7;
	ld.global.f32 	%f7, [%rd9];
	add.f32 	%f8, %f7, 0f3F800000;
	st.global.f32 	[%rd9], %f8;
	add.s64 	%rd10, %rd9, %rd7;
	ld.global.f32 	%f9, [%rd10];
	add.f32 	%f10, %f9, 0f3F800000;
	st.global.f32 	[%rd10], %f10;
	add.s32 	%r29, %r26, %r29;
	setp.lt.s32 	%p6, %r29, %r12;
	@%p6 bra 	$L__BB0_6;
$L__BB0_7:
	ret;

}


// ===== COMPILED SASS (sm_100) =====

	.target	sm_100

	.elftype	@"ET_EXEC"


//--------------------- .note.nv.tkinfo           --------------------------
	.section	.note.nv.tkinfo,"",@"SHT_NOTE"
	.sectionflags	@"SHF_NOTE_NV_TKINFO"
	.tkinfo
        /*0018*/ 	.word	0x00000002
        /*0030*/ 	.string	""
        /*0030*/ 	.string	"ptxas"
        /*0030*/ 	.string	"Cuda compilation tools, release 13.0, V13.0.88"
        /*0030*/ 	.string	"Build cuda_13.0.r13.0/compiler.36424714_0"
        /*0030*/ 	.string	"-arch sm_100 -m 64 "



//--------------------- .note.nv.cuinfo           --------------------------
	.section	.note.nv.cuinfo,"",@"SHT_NOTE"
	.sectionflags	@"SHF_NOTE_NV_CUINFO"
        /*0018*/ 	.short	0x0002
        /*001a*/ 	.short	0x0064
        /*001c*/ 	.short	0x0082
	.zero		2


//--------------------- .nv.info                  --------------------------
	.section	.nv.info,"",@"SHT_CUDA_INFO"
	.align	4


	//----- nvinfo : EIATTR_REGCOUNT
	.align		4
        /*0000*/ 	.byte	0x04, 0x2f
        /*0002*/ 	.short	(.L_1 - .L_0)
	.align		4
.L_0:
        /*0004*/ 	.word	index@(_Z13gridStrideAddPfi)
        /*0008*/ 	.word	0x00000018


	//----- nvinfo : EIATTR_FRAME_SIZE
	.align		4
.L_1:
        /*000c*/ 	.byte	0x04, 0x11
        /*000e*/ 	.short	(.L_3 - .L_2)
	.align		4
.L_2:
        /*0010*/ 	.word	index@(_Z13gridStrideAddPfi)
        /*0014*/ 	.word	0x00000000


	//----- nvinfo : EIATTR_MIN_STACK_SIZE
	.align		4
.L_3:
        /*0018*/ 	.byte	0x04, 0x12
        /*001a*/ 	.short	(.L_5 - .L_4)
	.align		4
.L_4:
        /*001c*/ 	.word	index@(_Z13gridStrideAddPfi)
        /*0020*/ 	.word	0x00000000
.L_5:


//--------------------- .nv.compat                --------------------------
	.section	.nv.compat,"",@"SHT_CUDA_COMPAT_INFO"
	.align	4
        /*0000*/ 	.byte	0x02, 0x09, 0x00, 0x00, 0x02, 0x02, 0x01, 0x00, 0x02, 0x05, 0x05, 0x00, 0x03, 0x07, 0x01, 0x01
        /*0010*/ 	.byte	0x02, 0x03, 0x00, 0x00, 0x02, 0x06, 0x01, 0x00, 0x04, 0x0b, 0x08, 0x00, 0x09, 0x00, 0x00, 0x00
        /*0020*/ 	.byte	0x00, 0x00, 0x00, 0x00


//--------------------- .nv.info._Z13gridStrideAddPfi --------------------------
	.section	.nv.info._Z13gridStrideAddPfi,"",@"SHT_CUDA_INFO"
	.sectionflags	@""
	.align	4


	//----- nvinfo : EIATTR_CUDA_API_VERSION
	.align		4
        /*0000*/ 	.byte	0x04, 0x37
        /*0002*/ 	.short	(.L_7 - .L_6)
.L_6:
        /*0004*/ 	.word	0x00000082


	//----- nvinfo : EIATTR_KPARAM_INFO
	.align		4
.L_7:
        /*0008*/ 	.byte	0x04, 0x17
        /*000a*/ 	.short	(.L_9 - .L_8)
.L_8:
        /*000c*/ 	.word	0x00000000
        /*0010*/ 	.short	0x0001
        /*0012*/ 	.short	0x0008
        /*0014*/ 	.byte	0x00, 0xf0, 0x11, 0x00


	//----- nvinfo : EIATTR_KPARAM_INFO
	.align		4
.L_9:
        /*0018*/ 	.byte	0x04, 0x17
        /*001a*/ 	.short	(.L_11 - .L_10)
.L_10:
        /*001c*/ 	.word	0x00000000
        /*0020*/ 	.short	0x0000
        /*0022*/ 	.short	0x0000
        /*0024*/ 	.byte	0x00, 0xf5, 0x21, 0x00


	//----- nvinfo : EIATTR_SPARSE_MMA_MASK
	.align		4
.L_11:
        /*0028*/ 	.byte	0x03, 0x50
        /*002a*/ 	.short	0x0000


	//----- nvinfo : EIATTR_MAXREG_COUNT
	.align		4
        /*002c*/ 	.byte	0x03, 0x1b
        /*002e*/ 	.short	0x00ff


	//----- nvinfo : EIATTR_MERCURY_ISA_VERSION
	.align		4
        /*0030*/ 	.byte	0x03, 0x5f
        /*0032*/ 	.short	0x0101


	//----- nvinfo : EIATTR_VRC_CTA_INIT_COUNT
	.align		4
        /*0034*/ 	.byte	0x02, 0x4a
	.zero		1
	.zero		1


	//----- nvinfo : EIATTR_EXIT_INSTR_OFFSETS
	.align		4
        /*0038*/ 	.byte	0x04, 0x1c
        /*003a*/ 	.short	(.L_13 - .L_12)


	//   ....[0]....
.L_12:
        /*003c*/ 	.word	0x00000090


	//   ....[1]....
        /*0040*/ 	.word	0x00000360


	//   ....[2]....
        /*0044*/ 	.word	0x000004a0


	//----- nvinfo : EIATTR_CRS_STACK_SIZE
	.align		4
.L_13:
        /*0048*/ 	.byte	0x04, 0x1e
        /*004a*/ 	.short	(.L_15 - .L_14)
.L_14:
        /*004c*/ 	.word	0x00000000


	//----- nvinfo : EIATTR_CBANK_PARAM_SIZE
	.align		4
.L_15:
        /*0050*/ 	.byte	0x03, 0x19
        /*0052*/ 	.short	0x000c


	//----- nvinfo : EIATTR_PARAM_CBANK
	.align		4
        /*0054*/ 	.byte	0x04, 0x0a
        /*0056*/ 	.short	(.L_17 - .L_16)
	.align		4
.L_16:
        /*0058*/ 	.word	index@(.nv.constant0._Z13gridStrideAddPfi)
        /*005c*/ 	.short	0x0380
        /*005e*/ 	.short	0x000c


	//----- nvinfo : EIATTR_SW_WAR
	.align		4
.L_17:
        /*0060*/ 	.byte	0x04, 0x36
        /*0062*/ 	.short	(.L_19 - .L_18)
.L_18:
        /*0064*/ 	.word	0x00000008
.L_19:


//--------------------- .nv.callgraph             --------------------------
	.section	.nv.callgraph,"",@"SHT_CUDA_CALLGRAPH"
	.align	4
	.sectionentsize	8
	.align		4
        /*0000*/ 	.word	0x00000000
	.align		4
        /*0004*/ 	.word	0xffffffff
	.align		4
        /*0008*/ 	.word	0x00000000
	.align		4
        /*000c*/ 	.word	0xfffffffe
	.align		4
        /*0010*/ 	.word	0x00000000
	.align		4
        /*0014*/ 	.word	0xfffffffd
	.align		4
        /*0018*/ 	.word	0x00000000
	.align		4
        /*001c*/ 	.word	0xfffffffc


//--------------------- .text._Z13gridStrideAddPfi --------------------------
	.section	.text._Z13gridStrideAddPfi,"ax",@progbits
	.align	128
        .global         _Z13gridStrideAddPfi
        .type           _Z13gridStrideAddPfi,@function
        .size           _Z13gridStrideAddPfi,(.L_x_5 - _Z13gridStrideAddPfi)
        .other          _Z13gridStrideAddPfi,@"STO_CUDA_ENTRY STV_DEFAULT"
_Z13gridStrideAddPfi:
.text._Z13gridStrideAddPfi:
[----:B------:R-:W-:Y:S01]  /*0000*/  LDC R1, c[0x0][0x37c] ;  /* 0x0000df00ff017b82 */ /* 0x000fe20000000800 */
[----:B------:R-:W0:Y:S07]  /*0010*/  S2R R5, SR_TID.X ;  /* 0x0000000000057919 */ /* 0x000e2e0000002100 */
[----:B------:R-:W0:Y:S01]  /*0020*/  S2UR UR4, SR_CTAID.X ;  /* 0x00000000000479c3 */ /* 0x000e220000002500 */
[----:B------:R-:W1:Y:S07]  /*0030*/  LDCU UR6, c[0x0][0x388] ;  /* 0x00007100ff0677ac */ /* 0x000e6e0008000800 */
[----:B------:R-:W0:Y:S01]  /*0040*/  LDC R0, c[0x0][0x360] ;  /* 0x0000d800ff007b82 */ /* 0x000e220000000800 */
[----:B------:R-:W2:Y:S01]  /*0050*/  LDCU UR5, c[0x0][0x370] ;  /* 0x00006e00ff0577ac */ /* 0x000ea20008000800 */
[----:B0-----:R-:W-:-:S02]  /*0060*/  IMAD R5, R0, UR4, R5 ;  /* 0x0000000400057c24 */ /* 0x001fc4000f8e0205 */
[----:B--2---:R-:W-:-:S03]  /*0070*/  IMAD R0, R0, UR5, RZ ;  /* 0x0000000500007c24 */ /* 0x004fc6000f8e02ff */
[----:B-1----:R-:W-:-:S13]  /*0080*/  ISETP.GE.AND P0, PT, R5, UR6, PT ;  /* 0x0000000605007c0c */ /* 0x002fda000bf06270 */
[----:B------:R-:W-:Y:S05]  /*0090*/  @P0 EXIT ;  /* 0x000000000000094d */ /* 0x000fea0003800000 */
[----:B------:R-:W0:Y:S01]  /*00a0*/  I2F.U32.RP R8, R0 ;  /* 0x0000000000087306 */ /* 0x000e220000209000 */
[C---:B------:R-:W-:Y:S01]  /*00b0*/  IADD3 R4, PT, PT, R0.reuse, R5, RZ ;  /* 0x0000000500047210 */ /* 0x040fe20007ffe0ff */
[----:B------:R-:W-:Y:S01]  /*00c0*/  IMAD.MOV R9, RZ, RZ, -R0 ;  /* 0x000000ffff097224 */ /* 0x000fe200078e0a00 */
[----:B------:R-:W-:Y:S01]  /*00d0*/  ISETP.NE.U32.AND P2, PT, R0, RZ, PT ;  /* 0x000000ff0000720c */ /* 0x000fe20003f45070 */
[----:B------:R-:W1:Y:S01]  /*00e0*/  LDCU.64 UR4, c[0x0][0x358] ;  /* 0x00006b00ff0477ac */ /* 0x000e620008000a00 */
[C---:B------:R-:W-:Y:S01]  /*00f0*/  ISETP.GE.AND P0, PT, R4.reuse, UR6, PT ;  /* 0x0000000604007c0c */ /* 0x040fe2000bf06270 */
[----:B------:R-:W-:Y:S01]  /*0100*/  BSSY.RECONVERGENT B0, `(.L_x_0) ;  /* 0x0000025000007945 */ /* 0x000fe20003800200 */
[----:B------:R-:W-:Y:S02]  /*0110*/  VIMNMX R7, PT, PT, R4, UR6, !PT ;  /* 0x0000000604077c48 */ /* 0x000fe4000ffe0100 */
[----:B------:R-:W-:-:S04]  /*0120*/  SEL R6, RZ, 0x1, P0 ;  /* 0x00000001ff067807 */ /* 0x000fc80000000000 */
[----:B------:R-:W-:Y:S01]  /*0130*/  IADD3 R7, PT, PT, R7, -R4, -R6 ;  /* 0x8000000407077210 */ /* 0x000fe20007ffe806 */
[----:B0-----:R-:W0:Y:S02]  /*0140*/  MUFU.RCP R8, R8 ;  /* 0x0000000800087308 */ /* 0x001e240000001000 */
[----:B0-----:R-:W-:-:S06]  /*0150*/  IADD3 R2, PT, PT, R8, 0xffffffe, RZ ;  /* 0x0ffffffe08027810 */ /* 0x001fcc0007ffe0ff */
[----:B------:R0:W2:Y:S02]  /*0160*/  F2I.FTZ.U32.TRUNC.NTZ R3, R2 ;  /* 0x0000000200037305 */ /* 0x0000a4000021f000 */
[----:B0-----:R-:W-:Y:S02]  /*0170*/  IMAD.MOV.U32 R2, RZ, RZ, RZ ;  /* 0x000000ffff027224 */ /* 0x001fe400078e00ff */
[----:B--2---:R-:W-:-:S04]  /*0180*/  IMAD R9, R9, R3, RZ ;  /* 0x0000000309097224 */ /* 0x004fc800078e02ff */
[----:B------:R-:W-:-:S06]  /*0190*/  IMAD.HI.U32 R8, R3, R9, R2 ;  /* 0x0000000903087227 */ /* 0x000fcc00078e0002 */
[----:B------:R-:W-:-:S05]  /*01a0*/  IMAD.HI.U32 R9, R8, R7, RZ ;  /* 0x0000000708097227 */ /* 0x000fca00078e00ff */
[----:B------:R-:W-:-:S05]  /*01b0*/  IADD3 R2, PT, PT, -R9, RZ, RZ ;  /* 0x000000ff09027210 */ /* 0x000fca0007ffe1ff */
[----:B------:R-:W-:Y:S02]  /*01c0*/  IMAD R7, R0, R2, R7 ;  /* 0x0000000200077224 */ /* 0x000fe400078e0207 */
[----:B------:R-:W0:Y:S03]  /*01d0*/  LDC.64 R2, c[0x0][0x380] ;  /* 0x0000e000ff027b82 */ /* 0x000e260000000a00 */
[----:B------:R-:W-:-:S13]  /*01e0*/  ISETP.GE.U32.AND P0, PT, R7, R0, PT ;  /* 0x000000000700720c */ /* 0x000fda0003f06070 */
[----:B------:R-:W-:Y:S01]  /*01f0*/  @P0 IMAD.IADD R7, R7, 0x1, -R0 ;  /* 0x0000000107070824 */ /* 0x000fe200078e0a00 */
[----:B------:R-:W-:-:S04]  /*0200*/  @P0 IADD3 R9, PT, PT, R9, 0x1, RZ ;  /* 0x0000000109090810 */ /* 0x000fc80007ffe0ff */
[----:B------:R-:W-:-:S13]  /*0210*/  ISETP.GE.U32.AND P1, PT, R7, R0, PT ;  /* 0x000000000700720c */ /* 0x000fda0003f26070 */
[----:B------:R-:W-:Y:S01]  /*0220*/  @P1 VIADD R9, R9, 0x1 ;  /* 0x0000000109091836 */ /* 0x000fe20000000000 */
[----:B------:R-:W-:-:S04]  /*0230*/  @!P2 LOP3.LUT R9, RZ, R0, RZ, 0x33, !PT ;  /* 0x00000000ff09a212 */ /* 0x000fc800078e33ff */
[----:B------:R-:W-:-:S04]  /*0240*/  IADD3 R4, PT, PT, R6, R9, RZ ;  /* 0x0000000906047210 */ /* 0x000fc80007ffe0ff */
[C---:B------:R-:W-:Y:S02]  /*0250*/  LOP3.LUT R6, R4.reuse, 0x3, RZ, 0xc0, !PT ;  /* 0x0000000304067812 */ /* 0x040fe400078ec0ff */
[----:B------:R-:W-:Y:S02]  /*0260*/  ISETP.GE.U32.AND P1, PT, R4, 0x3, PT ;  /* 0x000000030400780c */ /* 0x000fe40003f26070 */
[----:B------:R-:W-:-:S13]  /*0270*/  ISETP.NE.AND P0, PT, R6, 0x3, PT ;  /* 0x000000030600780c */ /* 0x000fda0003f05270 */
[----:B01----:R-:W-:Y:S05]  /*0280*/  @!P0 BRA `(.L_x_1) ;  /* 0x0000000000308947 */ /* 0x003fea0003800000 */
[----:B------:R-:W0:Y:S01]  /*0290*/  LDC.64 R8, c[0x0][0x380] ;  /* 0x0000e000ff087b82 */ /* 0x000e220000000a00 */
[----:B------:R-:W-:-:S05]  /*02a0*/  VIADD R4, R4, 0x1 ;  /* 0x0000000104047836 */ /* 0x000fca0000000000 */
[----:B------:R-:W-:-:S04]  /*02b0*/  LOP3.LUT R4, R4, 0x3, RZ, 0xc0, !PT ;  /* 0x0000000304047812 */ /* 0x000fc800078ec0ff */
[----:B------:R-:W-:-:S07]  /*02c0*/  IADD3 R4, PT, PT, -R4, RZ, RZ ;  /* 0x000000ff04047210 */ /* 0x000fce0007ffe1ff */
.L_x_2:
[----:B01----:R-:W-:-:S05]  /*02d0*/  IMAD.WIDE R6, R5, 0x4, R8 ;  /* 0x0000000405067825 */ /* 0x003fca00078e0208 */
[----:B------:R-:W2:Y:S01]  /*02e0*/  LDG.E R10, desc[UR4][R6.64] ;  /* 0x00000004060a7981 */ /* 0x000ea2000c1e1900 */
[----:B------:R-:W-:Y:S01]  /*02f0*/  VIADD R4, R4, 0x1 ;  /* 0x0000000104047836 */ /* 0x000fe20000000000 */
[----:B------:R-:W-:-:S04]  /*0300*/  IADD3 R5, PT, PT, R0, R5, RZ ;  /* 0x0000000500057210 */ /* 0x000fc80007ffe0ff */
[----:B------:R-:W-:Y:S01]  /*0310*/  ISETP.NE.AND P0, PT, R4, RZ, PT ;  /* 0x000000ff0400720c */ /* 0x000fe20003f05270 */
[----:B--2---:R-:W-:-:S05]  /*0320*/  FADD R11, R10, 1 ;  /* 0x3f8000000a0b7421 */ /* 0x004fca0000000000 */
[----:B------:R1:W-:Y:S07]  /*0330*/  STG.E desc[UR4][R6.64], R11 ;  /* 0x0000000b06007986 */ /* 0x0003ee000c101904 */
[----:B------:R-:W-:Y:S05]  /*0340*/  @P0 BRA `(.L_x_2) ;  /* 0xfffffffc00e00947 */ /* 0x000fea000383ffff */
.L_x_1:
[----:B------:R-:W-:Y:S05]  /*0350*/  BSYNC.RECONVERGENT B0 ;  /* 0x0000000000007941 */ /* 0x000fea0003800200 */
.L_x_0:
[----:B------:R-:W-:Y:S05]  /*0360*/  @!P1 EXIT ;  /* 0x000000000000994d */ /* 0x000fea0003800000 */
.L_x_3:
[----:B0-----:R-:W-:-:S05]  /*0370*/  IMAD.WIDE R12, R5, 0x4, R2 ;  /* 0x00000004050c7825 */ /* 0x001fca00078e0202 */
[----:B------:R-:W2:Y:S01]  /*0380*/  LDG.E R4, desc[UR4][R12.64] ;  /* 0x000000040c047981 */ /* 0x000ea2000c1e1900 */
[----:B-1----:R-:W-:-:S04]  /*0390*/  IMAD.WIDE R6, R0, 0x4, R12 ;  /* 0x0000000400067825 */ /* 0x002fc800078e020c */
[----:B--2---:R-:W-:-:S05]  /*03a0*/  FADD R15, R4, 1 ;  /* 0x3f800000040f7421 */ /* 0x004fca0000000000 */
[----:B------:R0:W-:Y:S04]  /*03b0*/  STG.E desc[UR4][R12.64], R15 ;  /* 0x0000000f0c007986 */ /* 0x0001e8000c101904 */
[----:B------:R-:W2:Y:S01]  /*03c0*/  LDG.E R4, desc[UR4][R6.64] ;  /* 0x0000000406047981 */ /* 0x000ea2000c1e1900 */
[----:B------:R-:W-:-:S04]  /*03d0*/  IMAD.WIDE R8, R0, 0x4, R6 ;  /* 0x0000000400087825 */ /* 0x000fc800078e0206 */
[----:B--2---:R-:W-:-:S05]  /*03e0*/  FADD R17, R4, 1 ;  /* 0x3f80000004117421 */ /* 0x004fca0000000000 */
[----:B------:R0:W-:Y:S04]  /*03f0*/  STG.E desc[UR4][R6.64], R17 ;  /* 0x0000001106007986 */ /* 0x0001e8000c101904 */
[----:B------:R-:W2:Y:S01]  /*0400*/  LDG.E R4, desc[UR4][R8.64] ;  /* 0x0000000408047981 */ /* 0x000ea2000c1e1900 */
[----:B------:R-:W-:-:S04]  /*0410*/  IMAD.WIDE R10, R0, 0x4, R8 ;  /* 0x00000004000a7825 */ /* 0x000fc800078e0208 */
[----:B--2---:R-:W-:-:S05]  /*0420*/  FADD R19, R4, 1 ;  /* 0x3f80000004137421 */ /* 0x004fca0000000000 */
[----:B------:R0:W-:Y:S04]  /*0430*/  STG.E desc[UR4][R8.64], R19 ;  /* 0x0000001308007986 */ /* 0x0001e8000c101904 */
[----:B------:R-:W2:Y:S01]  /*0440*/  LDG.E R4, desc[UR4][R10.64] ;  /* 0x000000040a047981 */ /* 0x000ea2000c1e1900 */
[----:B------:R-:W-:-:S04]  /*0450*/  LEA R5, R0, R5, 0x2 ;  /* 0x0000000500057211 */ /* 0x000fc800078e10ff */
[----:B------:R-:W-:Y:S01]  /*0460*/  ISETP.GE.AND P0, PT, R5, UR6, PT ;  /* 0x0000000605007c0c */ /* 0x000fe2000bf06270 */
[----:B--2---:R-:W-:-:S05]  /*0470*/  FADD R21, R4, 1 ;  /* 0x3f80000004157421 */ /* 0x004fca0000000000 */
[----:B------:R0:W-:Y:S07]  /*0480*/  STG.E desc[UR4][R10.64], R21 ;  /* 0x000000150a007986 */ /* 0x0001ee000c101904 */
[----:B------:R-:W-:Y:S05]  /*0490*/  @!P0 BRA `(.L_x_3) ;  /* 0xfffffffc00b48947 */ /* 0x000fea000383ffff */
[----:B------:R-:W-:Y:S05]  /*04a0*/  EXIT ;  /* 0x000000000000794d */ /* 0x000fea0003800000 */
.L_x_4:
[----:B------:R-:W-:-:S00]  /*04b0*/  BRA `(.L_x_4) ;  /* 0xfffffffc00fc7947 */ /* 0x000fc0000383ffff */
[----:B------:R-:W-:-:S00]  /*04c0*/  NOP ;  /* 0x0000000000007918 */ /* 0x000fc00000000000 */
        /* <DEDUP_REMOVED lines=11> */
.L_x_5:


//--------------------- .nv.shared.reserved.0     --------------------------
	.section	.nv.shared.reserved.0,"aw",@nobits
	.weak		__nv_reservedSMEM_offset_0_alias
	.size		__nv_reservedSMEM_offset_0_alias, 0, 64
	.other		__nv_reservedSMEM_offset_0_alias,@"STO_CUDA_RESERVED_SHARED STV_DEFAULT"
__nv_reservedSMEM_offset_0_alias:
	.zero		0
	.zero		64


//--------------------- .nv.constant0._Z13gridStrideAddPfi --------------------------
	.section	.nv.constant0._Z13gridStrideAddPfi,"a",@progbits
	.sectionflags	@""
	.align	4
.nv.constant0._Z13gridStrideAddPfi:
	.zero		908


//--------------------- SYMBOLS --------------------------

	.type		.nv.reservedSmem.offset0,@object
	.size		.nv.reservedSmem.offset0,0x4
